	.version 1.4
	.target sm_10, map_f64_to_f32
	// compiled with /usr/local/apps/cuda-5.0/open64/lib//be
	// nvopencc 4.1 built on 2012-09-21

	//-----------------------------------------------------------
	// Compiling /tmp/tmpxft_00007a57_00000000-9_addvec.cpp3.i (/scratch/49510.1.budge/ccBI#.PC0Wz7)
	//-----------------------------------------------------------

	//-----------------------------------------------------------
	// Options:
	//-----------------------------------------------------------
	//  Target:ptx, ISA:sm_10, Endian:little, Pointer Size:64
	//  -O3	(Optimization level)
	//  -g0	(Debug level)
	//  -m2	(Report advisories)
	//-----------------------------------------------------------

	.file	1	"<command-line>"
	.file	2	"/tmp/tmpxft_00007a57_00000000-8_addvec.cudafe2.gpu"
	.file	3	"/usr/lib/gcc/x86_64-redhat-linux/4.4.7/include/stddef.h"
	.file	4	"/usr/local/apps/cuda-5.0/bin/../include/crt/device_runtime.h"
	.file	5	"/usr/local/apps/cuda-5.0/bin/../include/host_defines.h"
	.file	6	"/usr/local/apps/cuda-5.0/bin/../include/builtin_types.h"
	.file	7	"/usr/local/apps/cuda-5.0/bin/../include/device_types.h"
	.file	8	"/usr/local/apps/cuda-5.0/bin/../include/driver_types.h"
	.file	9	"/usr/local/apps/cuda-5.0/bin/../include/surface_types.h"
	.file	10	"/usr/local/apps/cuda-5.0/bin/../include/texture_types.h"
	.file	11	"/usr/local/apps/cuda-5.0/bin/../include/vector_types.h"
	.file	12	"/usr/local/apps/cuda-5.0/bin/../include/device_launch_parameters.h"
	.file	13	"/usr/local/apps/cuda-5.0/bin/../include/crt/storage_class.h"
	.file	14	"addvec.cu"
	.file	15	"/usr/local/apps/cuda-5.0/bin/../include/common_functions.h"
	.file	16	"/usr/local/apps/cuda-5.0/bin/../include/math_functions.h"
	.file	17	"/usr/local/apps/cuda-5.0/bin/../include/math_constants.h"
	.file	18	"/usr/local/apps/cuda-5.0/bin/../include/device_functions.h"
	.file	19	"/usr/local/apps/cuda-5.0/bin/../include/sm_11_atomic_functions.h"
	.file	20	"/usr/local/apps/cuda-5.0/bin/../include/sm_12_atomic_functions.h"
	.file	21	"/usr/local/apps/cuda-5.0/bin/../include/sm_13_double_functions.h"
	.file	22	"/usr/local/apps/cuda-5.0/bin/../include/sm_20_atomic_functions.h"
	.file	23	"/usr/local/apps/cuda-5.0/bin/../include/sm_35_atomic_functions.h"
	.file	24	"/usr/local/apps/cuda-5.0/bin/../include/sm_20_intrinsics.h"
	.file	25	"/usr/local/apps/cuda-5.0/bin/../include/sm_30_intrinsics.h"
	.file	26	"/usr/local/apps/cuda-5.0/bin/../include/sm_35_intrinsics.h"
	.file	27	"/usr/local/apps/cuda-5.0/bin/../include/surface_functions.h"
	.file	28	"/usr/local/apps/cuda-5.0/bin/../include/texture_fetch_functions.h"
	.file	29	"/usr/local/apps/cuda-5.0/bin/../include/texture_indirect_functions.h"
	.file	30	"/usr/local/apps/cuda-5.0/bin/../include/surface_indirect_functions.h"
	.file	31	"/usr/local/apps/cuda-5.0/bin/../include/math_functions_dbl_ptx1.h"


	.entry _Z7addvecsPdS_ (
		.param .u64 __cudaparm__Z7addvecsPdS__v1,
		.param .u64 __cudaparm__Z7addvecsPdS__v2)
	{
	.reg .u32 %r<3>;
	.reg .u64 %rd<8>;
	.reg .f64 %fd<5>;
	.loc	14	3	0
$LDWbegin__Z7addvecsPdS_:
	.loc	14	6	0
	cvt.s32.u16 	%r1, %tid.x;
	cvt.s64.s32 	%rd1, %r1;
	mul.wide.s32 	%rd2, %r1, 8;
	ld.param.u64 	%rd3, [__cudaparm__Z7addvecsPdS__v1];
	add.u64 	%rd4, %rd3, %rd2;
	ld.global.f64 	%fd1, [%rd4+0];
	ld.param.u64 	%rd5, [__cudaparm__Z7addvecsPdS__v2];
	add.u64 	%rd6, %rd5, %rd2;
	ld.global.f64 	%fd2, [%rd6+0];
	add.f64 	%fd3, %fd1, %fd2;
	st.global.f64 	[%rd4+0], %fd3;
	.loc	14	7	0
	exit;
$LDWend__Z7addvecsPdS_:
	} // _Z7addvecsPdS_



// ===== COMPILED SASS (sm_100) =====

	.target	sm_100

	.elftype	@"ET_EXEC"


//--------------------- .note.nv.tkinfo           --------------------------
	.section	.note.nv.tkinfo,"",@"SHT_NOTE"
	.sectionflags	@"SHF_NOTE_NV_TKINFO"
	.tkinfo
        /*0018*/ 	.word	0x00000002
        /*0030*/ 	.string	""
        /*0030*/ 	.string	"ptxas"
        /*0030*/ 	.string	"Cuda compilation tools, release 13.0, V13.0.88"
        /*0030*/ 	.string	"Build cuda_13.0.r13.0/compiler.36424714_0"
        /*0030*/ 	.string	"-arch sm_100 "



//--------------------- .note.nv.cuinfo           --------------------------
	.section	.note.nv.cuinfo,"",@"SHT_NOTE"
	.sectionflags	@"SHF_NOTE_NV_CUINFO"
        /*0018*/ 	.short	0x0002
        /*001a*/ 	.short	0x000a
        /*001c*/ 	.short	0x0082
	.zero		2


//--------------------- .nv.info                  --------------------------
	.section	.nv.info,"",@"SHT_CUDA_INFO"
	.align	4


	//----- nvinfo : EIATTR_REGCOUNT
	.align		4
        /*0000*/ 	.byte	0x04, 0x2f
        /*0002*/ 	.short	(.L_1 - .L_0)
	.align		4
.L_0:
        /*0004*/ 	.word	index@(_Z7addvecsPdS_)
        /*0008*/ 	.word	0x0000000a


	//----- nvinfo : EIATTR_FRAME_SIZE
	.align		4
.L_1:
        /*000c*/ 	.byte	0x04, 0x11
        /*000e*/ 	.short	(.L_3 - .L_2)
	.align		4
.L_2:
        /*0010*/ 	.word	index@(_Z7addvecsPdS_)
        /*0014*/ 	.word	0x00000000


	//----- nvinfo : EIATTR_MIN_STACK_SIZE
	.align		4
.L_3:
        /*0018*/ 	.byte	0x04, 0x12
        /*001a*/ 	.short	(.L_5 - .L_4)
	.align		4
.L_4:
        /*001c*/ 	.word	index@(_Z7addvecsPdS_)
        /*0020*/ 	.word	0x00000000
.L_5:


//--------------------- .nv.compat                --------------------------
	.section	.nv.compat,"",@"SHT_CUDA_COMPAT_INFO"
	.align	4
        /*0000*/ 	.byte	0x02, 0x09, 0x00, 0x00, 0x02, 0x02, 0x01, 0x00, 0x02, 0x05, 0x05, 0x00, 0x03, 0x07, 0x01, 0x01
        /*0010*/ 	.byte	0x02, 0x03, 0x00, 0x00, 0x02, 0x06, 0x01, 0x00, 0x04, 0x0b, 0x08, 0x00, 0x01, 0x00, 0x00, 0x00
        /*0020*/ 	.byte	0x00, 0x00, 0x00, 0x00


//--------------------- .nv.info._Z7addvecsPdS_   --------------------------
	.section	.nv.info._Z7addvecsPdS_,"",@"SHT_CUDA_INFO"
	.sectionflags	@""
	.align	4


	//----- nvinfo : EIATTR_CUDA_API_VERSION
	.align		4
        /*0000*/ 	.byte	0x04, 0x37
        /*0002*/ 	.short	(.L_7 - .L_6)
.L_6:
        /*0004*/ 	.word	0x00000082


	//----- nvinfo : EIATTR_KPARAM_INFO
	.align		4
.L_7:
        /*0008*/ 	.byte	0x04, 0x17
        /*000a*/ 	.short	(.L_9 - .L_8)
.L_8:
        /*000c*/ 	.word	0x00000000
        /*0010*/ 	.short	0x0001
        /*0012*/ 	.short	0x0008
        /*0014*/ 	.byte	0x00, 0xf0, 0x21, 0x00


	//----- nvinfo : EIATTR_KPARAM_INFO
	.align		4
.L_9:
        /*0018*/ 	.byte	0x04, 0x17
        /*001a*/ 	.short	(.L_11 - .L_10)
.L_10:
        /*001c*/ 	.word	0x00000000
        /*0020*/ 	.short	0x0000
        /*0022*/ 	.short	0x0000
        /*0024*/ 	.byte	0x00, 0xf0, 0x21, 0x00


	//----- nvinfo : EIATTR_SPARSE_MMA_MASK
	.align		4
.L_11:
        /*0028*/ 	.byte	0x03, 0x50
        /*002a*/ 	.short	0x0000


	//----- nvinfo : EIATTR_MAXREG_COUNT
	.align		4
        /*002c*/ 	.byte	0x03, 0x1b
        /*002e*/ 	.short	0x00ff


	//----- nvinfo : EIATTR_MERCURY_ISA_VERSION
	.align		4
        /*0030*/ 	.byte	0x03, 0x5f
        /*0032*/ 	.short	0x0101


	//----- nvinfo : EIATTR_VRC_CTA_INIT_COUNT
	.align		4
        /*0034*/ 	.byte	0x02, 0x4a
	.zero		1
	.zero		1


	//----- nvinfo : EIATTR_EXIT_INSTR_OFFSETS
	.align		4
        /*0038*/ 	.byte	0x04, 0x1c
        /*003a*/ 	.short	(.L_13 - .L_12)


	//   ....[0]....
.L_12:
        /*003c*/ 	.word	0x000000c0


	//----- nvinfo : EIATTR_CBANK_PARAM_SIZE
	.align		4
.L_13:
        /*0040*/ 	.byte	0x03, 0x19
        /*0042*/ 	.short	0x0010


	//----- nvinfo : EIATTR_PARAM_CBANK
	.align		4
        /*0044*/ 	.byte	0x04, 0x0a
        /*0046*/ 	.short	(.L_15 - .L_14)
	.align		4
.L_14:
        /*0048*/ 	.word	index@(.nv.constant0._Z7addvecsPdS_)
        /*004c*/ 	.short	0x0380
        /*004e*/ 	.short	0x0010


	//----- nvinfo : EIATTR_SW_WAR
	.align		4
.L_15:
        /*0050*/ 	.byte	0x04, 0x36
        /*0052*/ 	.short	(.L_17 - .L_16)
.L_16:
        /*0054*/ 	.word	0x00000008
.L_17:


//--------------------- .nv.callgraph             --------------------------
	.section	.nv.callgraph,"",@"SHT_CUDA_CALLGRAPH"
	.align	4
	.sectionentsize	8
	.align		4
        /*0000*/ 	.word	0x00000000
	.align		4
        /*0004*/ 	.word	0xffffffff
	.align		4
        /*0008*/ 	.word	0x00000000
	.align		4
        /*000c*/ 	.word	0xfffffffe
	.align		4
        /*0010*/ 	.word	0x00000000
	.align		4
        /*0014*/ 	.word	0xfffffffd
	.align		4
        /*0018*/ 	.word	0x00000000
	.align		4
        /*001c*/ 	.word	0xfffffffc


//--------------------- .text._Z7addvecsPdS_      --------------------------
	.section	.text._Z7addvecsPdS_,"ax",@progbits
	.align	128
.text._Z7addvecsPdS_:
        .type           _Z7addvecsPdS_,@function
        .size           _Z7addvecsPdS_,(.L_x_1 - _Z7addvecsPdS_)
        .other          _Z7addvecsPdS_,@"STO_CUDA_ENTRY STV_DEFAULT"
_Z7addvecsPdS_:
[----:B------:R-:W-:Y:S01]  /*0000*/  LDC R1, c[0x0][0x37c] ;  /* 0x0000df00ff017b82 */ /* 0x000fe20000000800 */
[----:B------:R-:W0:Y:S07]  /*0010*/  S2R R5, SR_TID.X ;  /* 0x0000000000057919 */ /* 0x000e2e0000002100 */
[----:B------:R-:W1:Y:S01]  /*0020*/  LDC.64 R6, c[0x0][0x388] ;  /* 0x0000e200ff067b82 */ /* 0x000e620000000a00 */
[----:B------:R-:W2:Y:S07]  /*0030*/  LDCU.64 UR4, c[0x0][0x358] ;  /* 0x00006b00ff0477ac */ /* 0x000eae0008000a00 */
[----:B------:R-:W3:Y:S01]  /*0040*/  LDC.64 R2, c[0x0][0x380] ;  /* 0x0000e000ff027b82 */ /* 0x000ee20000000a00 */
[----:B0-----:R-:W-:-:S05]  /*0050*/  LOP3.LUT R5, R5, 0xffff, RZ, 0xc0, !PT ;  /* 0x0000ffff05057812 */ /* 0x001fca00078ec0ff */
[----:B-1----:R-:W-:-:S04]  /*0060*/  IMAD.WIDE R6, R5, 0x8, R6 ;  /* 0x0000000805067825 */ /* 0x002fc800078e0206 */
[----:B---3--:R-:W-:Y:S02]  /*0070*/  IMAD.WIDE R2, R5, 0x8, R2 ;  /* 0x0000000805027825 */ /* 0x008fe400078e0202 */
[----:B--2---:R-:W2:Y:S04]  /*0080*/  LDG.E.64 R6, desc[UR4][R6.64] ;  /* 0x0000000406067981 */ /* 0x004ea8000c1e1b00 */
[----:B------:R-:W2:Y:S02]  /*0090*/  LDG.E.64 R4, desc[UR4][R2.64] ;  /* 0x0000000402047981 */ /* 0x000ea4000c1e1b00 */
[----:B--2---:R-:W-:-:S07]  /*00a0*/  DADD R4, R4, R6 ;  /* 0x0000000004047229 */ /* 0x004fce0000000006 */
[----:B------:R-:W-:Y:S01]  /*00b0*/  STG.E.64 desc[UR4][R2.64], R4 ;  /* 0x0000000402007986 */ /* 0x000fe2000c101b04 */
[----:B------:R-:W-:Y:S05]  /*00c0*/  EXIT ;  /* 0x000000000000794d */ /* 0x000fea0003800000 */
.L_x_0:
[----:B------:R-:W-:-:S00]  /*00d0*/  BRA `(.L_x_0) ;  /* 0xfffffffc00fc7947 */ /* 0x000fc0000383ffff */
[----:B------:R-:W-:-:S00]  /*00e0*/  NOP ;  /* 0x0000000000007918 */ /* 0x000fc00000000000 */
        /* <DEDUP_REMOVED lines=9> */
.L_x_1:


//--------------------- .nv.shared.reserved.0     --------------------------
	.section	.nv.shared.reserved.0,"aw",@nobits
	.weak		__nv_reservedSMEM_offset_0_alias
	.size		__nv_reservedSMEM_offset_0_alias, 0, 64
	.other		__nv_reservedSMEM_offset_0_alias,@"STO_CUDA_RESERVED_SHARED STV_DEFAULT"
__nv_reservedSMEM_offset_0_alias:
	.zero		0
	.zero		64


//--------------------- .nv.constant0._Z7addvecsPdS_ --------------------------
	.section	.nv.constant0._Z7addvecsPdS_,"a",@progbits
	.sectionflags	@""
	.align	4
.nv.constant0._Z7addvecsPdS_:
	.zero		912


//--------------------- SYMBOLS --------------------------

	.type		.nv.reservedSmem.offset0,@object
	.size		.nv.reservedSmem.offset0,0x4
